	.headerflags	@"EF_CUDA_TEXMODE_UNIFIED EF_CUDA_64BIT_ADDRESS EF_CUDA_ACCELERATORS EF_CUDA_SM90 EF_CUDA_VIRTUAL_SM(EF_CUDA_SM90)"
	.elftype	@"ET_EXEC"


//--------------------- .nv.info                  --------------------------
	.section	.nv.info,"",@"SHT_CUDA_INFO"
	.align	4


	//----- nvinfo : EIATTR_REGCOUNT
	.align		4
        /*0000*/ 	.byte	0x04, 0x2f
        /*0002*/ 	.short	(.L_2 - .L_1)
	.align		4
.L_1:
        /*0004*/ 	.word	index@(triton_poi_fused_add_mul_pow_relu_sum_2)
        /*0008*/ 	.word	0x00000020


	//----- nvinfo : EIATTR_MIN_STACK_SIZE
	.align		4
.L_2:
        /*000c*/ 	.byte	0x04, 0x12
        /*000e*/ 	.short	(.L_4 - .L_3)
	.align		4
.L_3:
        /*0010*/ 	.word	index@(triton_poi_fused_add_mul_pow_relu_sum_2)
        /*0014*/ 	.word	0x00000000


	//----- nvinfo : EIATTR_FRAME_SIZE
	.align		4
.L_4:
        /*0018*/ 	.byte	0x04, 0x11
        /*001a*/ 	.short	(.L_6 - .L_5)
	.align		4
.L_5:
        /*001c*/ 	.word	index@(triton_poi_fused_add_mul_pow_relu_sum_2)
        /*0020*/ 	.word	0x00000000


	//----- nvinfo : EIATTR_MIN_STACK_SIZE
	.align		4
.L_6:
        /*0024*/ 	.byte	0x04, 0x12
        /*0026*/ 	.short	(.L_8 - .L_7)
	.align		4
.L_7:
        /*0028*/ 	.word	index@(triton_poi_fused_add_mul_pow_relu_sum_2)
        /*002c*/ 	.word	0x00000000
.L_8:


//--------------------- .nv.info.triton_poi_fused_add_mul_pow_relu_sum_2 --------------------------
	.section	.nv.info.triton_poi_fused_add_mul_pow_relu_sum_2,"",@"SHT_CUDA_INFO"
	.sectionflags	@""
	.align	4


	//----- nvinfo : EIATTR_CUDA_API_VERSION
	.align		4
        /*0000*/ 	.byte	0x04, 0x37
        /*0002*/ 	.short	(.L_10 - .L_9)
.L_9:
        /*0004*/ 	.word	0x0000007c


	//----- nvinfo : EIATTR_KPARAM_INFO
	.align		4
.L_10:
        /*0008*/ 	.byte	0x04, 0x17
        /*000a*/ 	.short	(.L_12 - .L_11)
.L_11:
        /*000c*/ 	.word	0x00000000
        /*0010*/ 	.short	0x0003
        /*0012*/ 	.short	0x0018
        /*0014*/ 	.byte	0x00, 0xf0, 0x11, 0x00


	//----- nvinfo : EIATTR_KPARAM_INFO
	.align		4
.L_12:
        /*0018*/ 	.byte	0x04, 0x17
        /*001a*/ 	.short	(.L_14 - .L_13)
.L_13:
        /*001c*/ 	.word	0x00000000
        /*0020*/ 	.short	0x0002
        /*0022*/ 	.short	0x0010
        /*0024*/ 	.byte	0x00, 0xf4, 0x21, 0x00


	//----- nvinfo : EIATTR_KPARAM_INFO
	.align		4
.L_14:
        /*0028*/ 	.byte	0x04, 0x17
        /*002a*/ 	.short	(.L_16 - .L_15)
.L_15:
        /*002c*/ 	.word	0x00000000
        /*0030*/ 	.short	0x0001
        /*0032*/ 	.short	0x0008
        /*0034*/ 	.byte	0x00, 0xf4, 0x21, 0x00


	//----- nvinfo : EIATTR_KPARAM_INFO
	.align		4
.L_16:
        /*0038*/ 	.byte	0x04, 0x17
        /*003a*/ 	.short	(.L_18 - .L_17)
.L_17:
        /*003c*/ 	.word	0x00000000
        /*0040*/ 	.short	0x0000
        /*0042*/ 	.short	0x0000
        /*0044*/ 	.byte	0x00, 0xf4, 0x21, 0x00


	//----- nvinfo : EIATTR_SPARSE_MMA_MASK
	.align		4
.L_18:
        /*0048*/ 	.byte	0x03, 0x50
        /*004a*/ 	.short	0x0000


	//----- nvinfo : EIATTR_MAXREG_COUNT
	.align		4
        /*004c*/ 	.byte	0x03, 0x1b
        /*004e*/ 	.short	0x00ff


	//----- nvinfo : EIATTR_EXIT_INSTR_OFFSETS
	.align		4
        /*0050*/ 	.byte	0x04, 0x1c
        /*0052*/ 	.short	(.L_20 - .L_19)


	//   ....[0]....
.L_19:
        /*0054*/ 	.word	0x000018b0


	//   ....[1]....
        /*0058*/ 	.word	0x000018d0


	//----- nvinfo : EIATTR_REQNTID
	.align		4
.L_20:
        /*005c*/ 	.byte	0x04, 0x10
        /*005e*/ 	.short	(.L_22 - .L_21)
.L_21:
        /*0060*/ 	.word	0x00000080
        /*0064*/ 	.word	0x00000001
        /*0068*/ 	.word	0x00000001


	//----- nvinfo : EIATTR_CRS_STACK_SIZE
	.align		4
.L_22:
        /*006c*/ 	.byte	0x04, 0x1e
        /*006e*/ 	.short	(.L_24 - .L_23)
.L_23:
        /*0070*/ 	.word	0x00000000


	//----- nvinfo : EIATTR_CBANK_PARAM_SIZE
	.align		4
.L_24:
        /*0074*/ 	.byte	0x03, 0x19
        /*0076*/ 	.short	0x001c


	//----- nvinfo : EIATTR_PARAM_CBANK
	.align		4
        /*0078*/ 	.byte	0x04, 0x0a
        /*007a*/ 	.short	(.L_26 - .L_25)
	.align		4
.L_25:
        /*007c*/ 	.word	index@(.nv.constant0.triton_poi_fused_add_mul_pow_relu_sum_2)
        /*0080*/ 	.short	0x0210
        /*0082*/ 	.short	0x001c


	//----- nvinfo : EIATTR_SW_WAR
	.align		4
.L_26:
        /*0084*/ 	.byte	0x04, 0x36
        /*0086*/ 	.short	(.L_28 - .L_27)
.L_27:
        /*0088*/ 	.word	0x00000008
.L_28:


//--------------------- .nv.callgraph             --------------------------
	.section	.nv.callgraph,"",@"SHT_CUDA_CALLGRAPH"
	.align	4
	.sectionentsize	8
	.align		4
        /*0000*/ 	.word	0x00000000
	.align		4
        /*0004*/ 	.word	0xffffffff
	.align		4
        /*0008*/ 	.word	0x00000000
	.align		4
        /*000c*/ 	.word	0xfffffffe
	.align		4
        /*0010*/ 	.word	0x00000000
	.align		4
        /*0014*/ 	.word	0xfffffffd
	.align		4
        /*0018*/ 	.word	0x00000000
	.align		4
        /*001c*/ 	.word	0xfffffffc


//--------------------- .nv.constant4             --------------------------
	.section	.nv.constant4,"a",@progbits
	.align	8
	.align		8
.nv.constant4:
        /*0000*/ 	.dword	_$_str


//--------------------- .text.triton_poi_fused_add_mul_pow_relu_sum_2 --------------------------
	.section	.text.triton_poi_fused_add_mul_pow_relu_sum_2,"ax",@progbits
	.align	128
        .global         triton_poi_fused_add_mul_pow_relu_sum_2
        .type           triton_poi_fused_add_mul_pow_relu_sum_2,@function
        .size           triton_poi_fused_add_mul_pow_relu_sum_2,(.L_x_9 - triton_poi_fused_add_mul_pow_relu_sum_2)
        .other          triton_poi_fused_add_mul_pow_relu_sum_2,@"STO_CUDA_ENTRY STV_DEFAULT"
triton_poi_fused_add_mul_pow_relu_sum_2:
.text.triton_poi_fused_add_mul_pow_relu_sum_2:
[----:B------:R-:W0:Y:S02]  /*0000*/  LDC R1, c[0x0][0x28] ;  /* 0x00000a00ff017b82 */ /* 0x000e240000000800 */
[----:B------:R-:W1:Y:S01]  /*0010*/  S2R R2, SR_TID.X ;  /* 0x0000000000027919 */ /* 0x000e620000002100 */
[----:B------:R-:W2:Y:S01]  /*0020*/  LDC.64 R14, c[0x0][0x218] ;  /* 0x00008600ff0e7b82 */ /* 0x000ea20000000a00 */
[----:B------:R-:W-:Y:S01]  /*0030*/  ULDC.64 UR4, c[0x0][0x208] ;  /* 0x0000820000047ab9 */ /* 0x000fe20000000a00 */
[----:B------:R-:W3:Y:S01]  /*0040*/  S2R R3, SR_CTAID.X ;  /* 0x0000000000037919 */ /* 0x000ee20000002500 */
[----:B-1----:R-:W-:Y:S02]  /*0050*/  LOP3.LUT R2, R2, 0x7f, RZ, 0xc0, !PT ;  /* 0x0000007f02027812 */ /* 0x002fe400078ec0ff */
[----:B---3--:R-:W-:Y:S02]  /*0060*/  SHF.R.S32.HI R0, RZ, 0x18, R3 ;  /* 0x00000018ff007819 */ /* 0x008fe40000011403 */
[----:B------:R-:W-:Y:S02]  /*0070*/  LEA R2, R3, R2, 0x7 ;  /* 0x0000000203027211 */ /* 0x000fe400078e38ff */
[----:B------:R-:W-:Y:S01]  /*0080*/  SGXT R3, R0, 0x1 ;  /* 0x000000010003781a */ /* 0x000fe20000000200 */
[----:B------:R-:W-:Y:S01]  /*0090*/  HFMA2.MMA R0, -RZ, RZ, 0, 0 ;  /* 0x00000000ff007435 */ /* 0x000fe200000001ff */
[----:B------:R-:W-:-:S02]  /*00a0*/  ISETP.GE.AND P4, PT, R2, 0x100, PT ;  /* 0x000001000200780c */ /* 0x000fc40003f86270 */
[----:B------:R-:W-:-:S04]  /*00b0*/  LEA.HI R3, R3, R2, RZ, 0x2 ;  /* 0x0000000203037211 */ /* 0x000fc800078f10ff */
[----:B------:R-:W-:-:S05]  /*00c0*/  LOP3.LUT R3, R3, 0xfffffffc, RZ, 0xc0, !PT ;  /* 0xfffffffc03037812 */ /* 0x000fca00078ec0ff */
[----:B--2---:R-:W-:-:S05]  /*00d0*/  IMAD.WIDE R14, R3, 0x4, R14 ;  /* 0x00000004030e7825 */ /* 0x004fca00078e020e */
[----:B------:R-:W2:Y:S01]  /*00e0*/  @!P4 LDG.E.EL R0, desc[UR4][R14.64] ;  /* 0x000000040e00c981 */ /* 0x000ea2000c2e1900 */
[----:B------:R-:W-:-:S06]  /*00f0*/  MOV R6, RZ ;  /* 0x000000ff00067202 */ /* 0x000fcc0000000f00 */
[----:B------:R-:W3:Y:S01]  /*0100*/  @!P4 LDG.E.EL R6, desc[UR4][R14.64+0x4] ;  /* 0x000004040e06c981 */ /* 0x000ee2000c2e1900 */
[----:B------:R-:W-:-:S10]  /*0110*/  HFMA2.MMA R8, -RZ, RZ, 0, 0 ;  /* 0x00000000ff087435 */ /* 0x000fd400000001ff */
[----:B------:R-:W4:Y:S01]  /*0120*/  @!P4 LDG.E.EL R8, desc[UR4][R14.64+0x8] ;  /* 0x000008040e08c981 */ /* 0x000f22000c2e1900 */
[----:B------:R-:W-:-:S06]  /*0130*/  MOV R12, RZ ;  /* 0x000000ff000c7202 */ /* 0x000fcc0000000f00 */
[----:B------:R1:W3:Y:S01]  /*0140*/  @!P4 LDG.E.EL R12, desc[UR4][R14.64+0xc] ;  /* 0x00000c040e0cc981 */ /* 0x0002e2000c2e1900 */
[----:B------:R-:W-:Y:S01]  /*0150*/  HFMA2.MMA R11, -RZ, RZ, 2.125, 0 ;  /* 0x40400000ff0b7435 */ /* 0x000fe200000001ff */
[----:B------:R-:W-:-:S09]  /*0160*/  MOV R13, 0x3b18f0fe ;  /* 0x3b18f0fe000d7802 */ /* 0x000fd20000000f00 */
[----:B--2---:R-:W-:-:S05]  /*0170*/  FFMA R0, R0, -R11, 1 ;  /* 0x3f80000000007423 */ /* 0x004fca000000080b */
[----:B------:R-:W-:-:S04]  /*0180*/  FSETP.GEU.AND P0, PT, R0, RZ, PT ;  /* 0x000000ff0000720b */ /* 0x000fc80003f0e000 */
[----:B------:R-:W-:-:S05]  /*0190*/  FSEL R3, R0, RZ, P0 ;  /* 0x000000ff00037208 */ /* 0x000fca0000000000 */
[----:B------:R-:W-:Y:S01]  /*01a0*/  FADD.FTZ R4, |R3|, -RZ ;  /* 0x800000ff03047221 */ /* 0x000fe20000010200 */
[----:B----4-:R-:W-:-:S04]  /*01b0*/  FFMA R8, R8, -R11, 1 ;  /* 0x3f80000008087423 */ /* 0x010fc8000000080b */
[----:B------:R-:W-:-:S04]  /*01c0*/  LOP3.LUT R0, R4, 0x7fffff, RZ, 0xc0, !PT ;  /* 0x007fffff04007812 */ /* 0x000fc800078ec0ff */
[----:B------:R-:W-:Y:S02]  /*01d0*/  LOP3.LUT R0, R0, 0x3f800000, RZ, 0xfc, !PT ;  /* 0x3f80000000007812 */ /* 0x000fe400078efcff */
[----:B------:R-:W-:Y:S02]  /*01e0*/  FSETP.GEU.AND P1, PT, R8, RZ, PT ;  /* 0x000000ff0800720b */ /* 0x000fe40003f2e000 */
[----:B------:R-:W-:-:S13]  /*01f0*/  FSETP.GT.AND P0, PT, R0, 1.4142135381698608398, PT ;  /* 0x3fb504f30000780b */ /* 0x000fda0003f04000 */
[----:B------:R-:W-:-:S04]  /*0200*/  @P0 FMUL R0, R0, 0.5 ;  /* 0x3f00000000000820 */ /* 0x000fc80000400000 */
[C---:B------:R-:W-:Y:S01]  /*0210*/  FADD R7, R0.reuse, 1 ;  /* 0x3f80000000077421 */ /* 0x040fe20000000000 */
[----:B------:R-:W-:-:S03]  /*0220*/  FADD R5, R0, -1 ;  /* 0xbf80000000057421 */ /* 0x000fc60000000000 */
[----:B------:R-:W1:Y:S01]  /*0230*/  MUFU.RCP R10, R7 ;  /* 0x00000007000a7308 */ /* 0x000e620000001000 */
[----:B------:R-:W-:-:S04]  /*0240*/  FADD R9, R5, R5 ;  /* 0x0000000505097221 */ /* 0x000fc80000000000 */
[----:B-1----:R-:W-:-:S04]  /*0250*/  FMUL R14, R10, R9 ;  /* 0x000000090a0e7220 */ /* 0x002fc80000400000 */
[----:B------:R-:W-:-:S04]  /*0260*/  FMUL R0, R14, R14 ;  /* 0x0000000e0e007220 */ /* 0x000fc80000400000 */
[----:B------:R-:W-:-:S04]  /*0270*/  FFMA.FTZ R15, R0, R13, 0.01249298732727766037 ;  /* 0x3c4caf63000f7423 */ /* 0x000fc8000001000d */
[----:B------:R-:W-:-:S04]  /*0280*/  FFMA.FTZ R15, R0, R15, 0.083333469927310943604 ;  /* 0x3daaaabd000f7423 */ /* 0x000fc8000001000f */
[----:B------:R-:W-:Y:S01]  /*0290*/  FMUL.FTZ R15, R0, R15 ;  /* 0x0000000f000f7220 */ /* 0x000fe20000410000 */
[----:B------:R-:W-:-:S03]  /*02a0*/  FFMA R0, -R10, R9, R5 ;  /* 0x000000090a007223 */ /* 0x000fc60000000105 */
[----:B------:R-:W-:Y:S01]  /*02b0*/  FMUL.FTZ R15, R14, R15 ;  /* 0x0000000f0e0f7220 */ /* 0x000fe20000410000 */
[----:B------:R-:W-:Y:S01]  /*02c0*/  FADD R16, R0, R0 ;  /* 0x0000000000107221 */ /* 0x000fe20000000000 */
[----:B------:R-:W-:Y:S02]  /*02d0*/  SHF.R.U32.HI R0, RZ, 0x17, R4 ;  /* 0x00000017ff007819 */ /* 0x000fe40000011604 */
[CC--:B------:R-:W-:Y:S01]  /*02e0*/  FFMA R7, R10.reuse, R9.reuse, R15 ;  /* 0x000000090a077223 */ /* 0x0c0fe2000000000f */
[----:B------:R-:W-:Y:S01]  /*02f0*/  FFMA.FTZ R5, R5, -R14, R16 ;  /* 0x8000000e05057223 */ /* 0x000fe20000010010 */
[----:B------:R-:W-:Y:S02]  /*0300*/  I2FP.F32.U32 R0, R0 ;  /* 0x0000000000007245 */ /* 0x000fe40000201000 */
[C---:B------:R-:W-:Y:S01]  /*0310*/  FFMA R14, R10.reuse, R9, -R7 ;  /* 0x000000090a0e7223 */ /* 0x040fe20000000807 */
[----:B------:R-:W-:Y:S02]  /*0320*/  FMUL.FTZ R5, R10, R5 ;  /* 0x000000050a057220 */ /* 0x000fe40000410000 */
[----:B------:R-:W-:Y:S01]  /*0330*/  FADD R0, R0, -127 ;  /* 0xc2fe000000007421 */ /* 0x000fe20000000000 */
[----:B------:R-:W-:-:S03]  /*0340*/  FADD R14, R15, R14 ;  /* 0x0000000e0f0e7221 */ /* 0x000fc60000000000 */
[----:B------:R-:W-:Y:S01]  /*0350*/  @P0 FADD R0, R0, 1 ;  /* 0x3f80000000000421 */ /* 0x000fe20000000000 */
[----:B------:R-:W-:-:S03]  /*0360*/  FADD R14, R5, R14 ;  /* 0x0000000e050e7221 */ /* 0x000fc60000000000 */
[C---:B------:R-:W-:Y:S01]  /*0370*/  FMUL.FTZ R5, R0.reuse, 0.693145751953125 ;  /* 0x3f31720000057820 */ /* 0x040fe20000410000 */
[----:B------:R-:W-:Y:S01]  /*0380*/  FADD R10, R7, R14 ;  /* 0x0000000e070a7221 */ /* 0x000fe20000000000 */
[----:B------:R-:W-:-:S03]  /*0390*/  FMUL.FTZ R0, R0, 1.428606765330187045e-06 ;  /* 0x35bfbe8e00007820 */ /* 0x000fc60000410000 */
[----:B------:R-:W-:Y:S01]  /*03a0*/  FADD R16, R10, R5 ;  /* 0x000000050a107221 */ /* 0x000fe20000000000 */
[----:B------:R-:W-:-:S03]  /*03b0*/  FADD R7, R7, -R10 ;  /* 0x8000000a07077221 */ /* 0x000fc60000000000 */
[----:B------:R-:W-:Y:S01]  /*03c0*/  FADD R5, R5, -R16 ;  /* 0x8000001005057221 */ /* 0x000fe20000000000 */
[----:B------:R-:W-:-:S03]  /*03d0*/  FADD R7, R14, R7 ;  /* 0x000000070e077221 */ /* 0x000fc60000000000 */
[----:B------:R-:W-:-:S04]  /*03e0*/  FADD R10, R10, R5 ;  /* 0x000000050a0a7221 */ /* 0x000fc80000000000 */
[----:B------:R-:W-:Y:S01]  /*03f0*/  FADD R7, R7, R10 ;  /* 0x0000000a07077221 */ /* 0x000fe20000000000 */
[----:B------:R-:W-:-:S03]  /*0400*/  HFMA2.MMA R10, -RZ, RZ, 3.4921875, 0 ;  /* 0x42fc0000ff0a7435 */ /* 0x000fc600000001ff */
[----:B------:R-:W-:-:S04]  /*0410*/  FADD R7, R0, R7 ;  /* 0x0000000700077221 */ /* 0x000fc80000000000 */
[----:B------:R-:W-:-:S04]  /*0420*/  FADD R18, R16, R7 ;  /* 0x0000000710127221 */ /* 0x000fc80000000000 */
[----:B------:R-:W-:Y:S01]  /*0430*/  FADD R16, R16, -R18 ;  /* 0x8000001210107221 */ /* 0x000fe20000000000 */
[----:B------:R-:W-:-:S03]  /*0440*/  FMUL.FTZ R17, R18, -0.3333333432674407959 ;  /* 0xbeaaaaab12117820 */ /* 0x000fc60000410000 */
[----:B------:R-:W-:Y:S01]  /*0450*/  FADD R0, R7, R16 ;  /* 0x0000001007007221 */ /* 0x000fe20000000000 */
[----:B------:R-:W-:-:S04]  /*0460*/  FFMA.FTZ R5, R18, -0.3333333432674407959, -R17 ;  /* 0xbeaaaaab12057823 */ /* 0x000fc80000010811 */
[----:B------:R-:W-:Y:S01]  /*0470*/  FFMA.FTZ R0, R0, -0.3333333432674407959, R5 ;  /* 0xbeaaaaab00007823 */ /* 0x000fe20000010005 */
[----:B---3--:R-:W-:-:S03]  /*0480*/  FFMA R5, R6, -R11, 1 ;  /* 0x3f80000006057423 */ /* 0x008fc6000000080b */
[----:B------:R-:W-:-:S04]  /*0490*/  FFMA.FTZ R18, RZ, R18, R0 ;  /* 0x00000012ff127223 */ /* 0x000fc80000010000 */
[----:B------:R-:W-:-:S05]  /*04a0*/  FADD.FTZ R20, R17, R18 ;  /* 0x0000001211147221 */ /* 0x000fca0000010000 */
[----:B------:R-:W-:-:S04]  /*04b0*/  ISETP.NE.AND P0, PT, R20, 0x42b17218, PT ;  /* 0x42b172181400780c */ /* 0x000fc80003f05270 */
[----:B------:R-:W-:Y:S02]  /*04c0*/  FSEL R0, R20, 88.72283172607421875, P0 ;  /* 0x42b1721714007808 */ /* 0x000fe40000000000 */
[----:B------:R-:W-:-:S03]  /*04d0*/  FSETP.GEU.AND P0, PT, R5, RZ, PT ;  /* 0x000000ff0500720b */ /* 0x000fc60003f0e000 */
[----:B------:R-:W-:Y:S01]  /*04e0*/  FMUL.FTZ R7, R0, 1.4426950216293334961 ;  /* 0x3fb8aa3b00077820 */ /* 0x000fe20000410000 */
[----:B------:R-:W-:-:S05]  /*04f0*/  FSEL R5, R5, RZ, P0 ;  /* 0x000000ff05057208 */ /* 0x000fca0000000000 */
[----:B------:R-:W1:Y:S02]  /*0500*/  FRND.TRUNC R7, R7 ;  /* 0x0000000700077307 */ /* 0x000e64000020d000 */
[----:B-1----:R-:W-:Y:S01]  /*0510*/  FADD.FTZ R6, |R7|, -RZ ;  /* 0x800000ff07067221 */ /* 0x002fe20000010200 */
[----:B------:R-:W-:-:S04]  /*0520*/  LOP3.LUT R14, R10, 0x80000000, R7, 0xb8, !PT ;  /* 0x800000000a0e7812 */ /* 0x000fc800078eb807 */
[----:B------:R-:W-:Y:S01]  /*0530*/  FSETP.GT.AND P0, PT, R6, 126, PT ;  /* 0x42fc00000600780b */ /* 0x000fe20003f04000 */
[----:B------:R-:W-:-:S03]  /*0540*/  FADD.FTZ R6, |R5|, -RZ ;  /* 0x800000ff05067221 */ /* 0x000fc60000010200 */
[----:B------:R-:W-:Y:S02]  /*0550*/  FSEL R9, R14, R7, P0 ;  /* 0x000000070e097208 */ /* 0x000fe40000000000 */
[----:B------:R-:W-:Y:S01]  /*0560*/  LOP3.LUT R21, R6, 0x7fffff, RZ, 0xc0, !PT ;  /* 0x007fffff06157812 */ /* 0x000fe200078ec0ff */
[----:B------:R-:W1:Y:S01]  /*0570*/  LDC.64 R14, c[0x0][0x210] ;  /* 0x00008400ff0e7b82 */ /* 0x000e620000000a00 */
[----:B------:R-:W-:Y:S01]  /*0580*/  FSEL R7, R8, RZ, P1 ;  /* 0x000000ff08077208 */ /* 0x000fe20000800000 */
[----:B------:R-:W-:Y:S01]  /*0590*/  FFMA.FTZ R0, R9, -0.69314718246459960938, R0 ;  /* 0xbf31721809007823 */ /* 0x000fe20000010000 */
[----:B------:R-:W-:-:S03]  /*05a0*/  LOP3.LUT R21, R21, 0x3f800000, RZ, 0xfc, !PT ;  /* 0x3f80000015157812 */ /* 0x000fc600078efcff */
[----:B------:R-:W-:Y:S01]  /*05b0*/  FFMA.FTZ R0, R9, 1.9046542121259335545e-09, R0 ;  /* 0x3102e30809007823 */ /* 0x000fe20000010000 */
[----:B------:R-:W-:Y:S01]  /*05c0*/  FSETP.GT.AND P0, PT, R21, 1.4142135381698608398, PT ;  /* 0x3fb504f31500780b */ /* 0x000fe20003f04000 */
[----:B------:R-:W-:Y:S01]  /*05d0*/  FADD.FTZ R8, |R7|, -RZ ;  /* 0x800000ff07087221 */ /* 0x000fe20000010200 */
[----:B------:R-:W-:Y:S01]  /*05e0*/  FADD R9, R9, 12583039 ;  /* 0x4b40007f09097421 */ /* 0x000fe20000000000 */
[----:B------:R-:W-:-:S03]  /*05f0*/  FMUL R0, R0, 1.4426950216293334961 ;  /* 0x3fb8aa3b00007820 */ /* 0x000fc60000400000 */
[----:B------:R-:W-:Y:S02]  /*0600*/  LOP3.LUT R22, R8, 0x7fffff, RZ, 0xc0, !PT ;  /* 0x007fffff08167812 */ /* 0x000fe400078ec0ff */
[----:B------:R-:W-:Y:S01]  /*0610*/  SHF.L.U32 R23, R9, 0x17, RZ ;  /* 0x0000001709177819 */ /* 0x000fe200000006ff */
[----:B------:R-:W2:Y:S01]  /*0620*/  MUFU.EX2 R0, R0 ;  /* 0x0000000000007308 */ /* 0x000ea20000000800 */
[----:B------:R-:W-:Y:S02]  /*0630*/  LOP3.LUT R22, R22, 0x3f800000, RZ, 0xfc, !PT ;  /* 0x3f80000016167812 */ /* 0x000fe400078efcff */
[----:B------:R-:W-:Y:S01]  /*0640*/  MOV R9, RZ ;  /* 0x000000ff00097202 */ /* 0x000fe20000000f00 */
[----:B------:R-:W-:Y:S01]  /*0650*/  @P0 FMUL R21, R21, 0.5 ;  /* 0x3f00000015150820 */ /* 0x000fe20000400000 */
[----:B------:R-:W-:-:S03]  /*0660*/  FSETP.GT.AND P1, PT, R22, 1.4142135381698608398, PT ;  /* 0x3fb504f31600780b */ /* 0x000fc60003f24000 */
[----:B------:R-:W-:Y:S01]  /*0670*/  FADD R24, R21, 1 ;  /* 0x3f80000015187421 */ /* 0x000fe20000000000 */
[----:B-1----:R-:W-:-:S04]  /*0680*/  IMAD.WIDE R14, R2, 0x4, R14 ;  /* 0x00000004020e7825 */ /* 0x002fc800078e020e */
[----:B--2---:R-:W-:Y:S01]  /*0690*/  FMUL R23, R23, R0 ;  /* 0x0000000017177220 */ /* 0x004fe20000400000 */
[----:B------:R-:W-:Y:S01]  /*06a0*/  FADD R21, R21, -1 ;  /* 0xbf80000015157421 */ /* 0x000fe20000000000 */
[----:B------:R-:W1:Y:S03]  /*06b0*/  MUFU.RCP R0, R24 ;  /* 0x0000001800007308 */ /* 0x000e660000001000 */
[----:B------:R-:W-:Y:S01]  /*06c0*/  @P1 FMUL R22, R22, 0.5 ;  /* 0x3f00000016161820 */ /* 0x000fe20000400000 */
[----:B------:R2:W5:Y:S01]  /*06d0*/  @!P4 LDG.E R9, desc[UR4][R14.64] ;  /* 0x000000040e09c981 */ /* 0x000562000c1e1900 */
[----:B------:R-:W-:Y:S01]  /*06e0*/  FSETP.NEU.AND P2, PT, R23, +INF , PT ;  /* 0x7f8000001700780b */ /* 0x000fe20003f4d000 */
[----:B------:R-:W-:Y:S01]  /*06f0*/  FADD R19, R21, R21 ;  /* 0x0000001515137221 */ /* 0x000fe20000000000 */
[----:B------:R-:W-:Y:S01]  /*0700*/  FADD R25, R22, 1 ;  /* 0x3f80000016197421 */ /* 0x000fe20000000000 */
[----:B------:R-:W-:Y:S01]  /*0710*/  FFMA R11, R12, -R11, 1 ;  /* 0x3f8000000c0b7423 */ /* 0x000fe2000000080b */
[----:B------:R-:W-:Y:S01]  /*0720*/  ISETP.NE.OR P3, PT, R20, 0x42b17218, !P2 ;  /* 0x42b172181400780c */ /* 0x000fe20005765670 */
[----:B------:R-:W-:Y:S01]  /*0730*/  BSSY B0, `(.L_x_0) ;  /* 0x00000d2000007945 */ /* 0x000fe20003800000 */
[----:B------:R-:W-:Y:S01]  /*0740*/  MOV R12, 0x7f800000 ;  /* 0x7f800000000c7802 */ /* 0x000fe20000000f00 */
[----:B--2---:R-:W2:Y:S01]  /*0750*/  MUFU.RCP R14, R25 ;  /* 0x00000019000e7308 */ /* 0x004ea20000001000 */
[----:B-1----:R-:W-:-:S05]  /*0760*/  FMUL R16, R0, R19 ;  /* 0x0000001300107220 */ /* 0x002fca0000400000 */
[----:B------:R-:W-:Y:S01]  /*0770*/  @P2 FADD.FTZ R17, R17, -R20 ;  /* 0x8000001411112221 */ /* 0x000fe20000010000 */
[----:B------:R-:W-:-:S03]  /*0780*/  FMUL R20, R16, R16 ;  /* 0x0000001010147220 */ /* 0x000fc60000400000 */
[----:B------:R-:W-:Y:S01]  /*0790*/  @P2 FADD.FTZ R18, R18, R17 ;  /* 0x0000001112122221 */ /* 0x000fe20000010000 */
[----:B------:R-:W-:Y:S01]  /*07a0*/  FADD R17, R22, -1 ;  /* 0xbf80000016117421 */ /* 0x000fe20000000000 */
[----:B------:R-:W-:Y:S02]  /*07b0*/  FFMA.FTZ R15, R20, R13, 0.01249298732727766037 ;  /* 0x3c4caf63140f7423 */ /* 0x000fe4000001000d */
[----:B------:R-:W-:Y:S02]  /*07c0*/  @!P3 FADD R18, R18, 7.62939453125e-06 ;  /* 0x370000001212b421 */ /* 0x000fe40000000000 */
[C---:B------:R-:W-:Y:S02]  /*07d0*/  FFMA.FTZ R15, R20.reuse, R15, 0.083333469927310943604 ;  /* 0x3daaaabd140f7423 */ /* 0x040fe4000001000f */
[----:B------:R-:W-:Y:S01]  /*07e0*/  @P2 FFMA.FTZ R12, R23, R18, R23 ;  /* 0x00000012170c2223 */ /* 0x000fe20000010017 */
[----:B------:R-:W-:Y:S01]  /*07f0*/  FSETP.GEU.AND P2, PT, R11, RZ, PT ;  /* 0x000000ff0b00720b */ /* 0x000fe20003f4e000 */
[----:B------:R-:W-:Y:S01]  /*0800*/  FMUL.FTZ R23, R20, R15 ;  /* 0x0000000f14177220 */ /* 0x000fe20000410000 */
[----:B------:R-:W-:Y:S01]  /*0810*/  FADD R15, R17, R17 ;  /* 0x00000011110f7221 */ /* 0x000fe20000000000 */
[----:B------:R-:W-:Y:S01]  /*0820*/  FFMA R20, -R0, R19, R21 ;  /* 0x0000001300147223 */ /* 0x000fe20000000115 */
[----:B------:R-:W-:Y:S01]  /*0830*/  FSEL R11, R11, RZ, P2 ;  /* 0x000000ff0b0b7208 */ /* 0x000fe20001000000 */
[----:B------:R-:W-:Y:S01]  /*0840*/  FMUL.FTZ R23, R16, R23 ;  /* 0x0000001710177220 */ /* 0x000fe20000410000 */
[----:B--2---:R-:W-:Y:S01]  /*0850*/  FMUL R18, R14, R15 ;  /* 0x0000000f0e127220 */ /* 0x004fe20000400000 */
[----:B------:R-:W-:-:S02]  /*0860*/  FADD R24, R20, R20 ;  /* 0x0000001414187221 */ /* 0x000fc40000000000 */
[-C--:B------:R-:W-:Y:S01]  /*0870*/  FFMA R20, R0, R19.reuse, R23 ;  /* 0x0000001300147223 */ /* 0x080fe20000000017 */
[----:B------:R-:W-:Y:S01]  /*0880*/  FMUL R22, R18, R18 ;  /* 0x0000001212167220 */ /* 0x000fe20000400000 */
[----:B------:R-:W-:Y:S01]  /*0890*/  FFMA.FTZ R25, R21, -R16, R24 ;  /* 0x8000001015197223 */ /* 0x000fe20000010018 */
[----:B------:R-:W-:Y:S01]  /*08a0*/  FADD.FTZ R21, |R11|, -RZ ;  /* 0x800000ff0b157221 */ /* 0x000fe20000010200 */
[----:B------:R-:W-:Y:S01]  /*08b0*/  FFMA R16, R0, R19, -R20 ;  /* 0x0000001300107223 */ /* 0x000fe20000000814 */
[----:B------:R-:W-:Y:S01]  /*08c0*/  FFMA.FTZ R19, R22, R13, 0.01249298732727766037 ;  /* 0x3c4caf6316137423 */ /* 0x000fe2000001000d */
[----:B------:R-:W-:Y:S01]  /*08d0*/  FMUL.FTZ R25, R0, R25 ;  /* 0x0000001900197220 */ /* 0x000fe20000410000 */
[----:B------:R-:W-:Y:S01]  /*08e0*/  SHF.R.U32.HI R0, RZ, 0x17, R6 ;  /* 0x00000017ff007819 */ /* 0x000fe20000011606 */
[----:B------:R-:W-:Y:S01]  /*08f0*/  FADD R16, R23, R16 ;  /* 0x0000001017107221 */ /* 0x000fe20000000000 */
[----:B------:R-:W-:Y:S01]  /*0900*/  FFMA.FTZ R23, R22, R19, 0.083333469927310943604 ;  /* 0x3daaaabd16177423 */ /* 0x000fe20000010013 */
[----:B------:R-:W-:-:S02]  /*0910*/  LOP3.LUT R24, R21, 0x7fffff, RZ, 0xc0, !PT ;  /* 0x007fffff15187812 */ /* 0x000fc400078ec0ff */
[----:B------:R-:W-:Y:S01]  /*0920*/  I2FP.F32.U32 R19, R0 ;  /* 0x0000000000137245 */ /* 0x000fe20000201000 */
[----:B------:R-:W-:Y:S01]  /*0930*/  FADD R25, R25, R16 ;  /* 0x0000001019197221 */ /* 0x000fe20000000000 */
[----:B------:R-:W-:Y:S01]  /*0940*/  FMUL.FTZ R27, R22, R23 ;  /* 0x00000017161b7220 */ /* 0x000fe20000410000 */
[----:B------:R-:W-:Y:S01]  /*0950*/  FFMA R22, -R14, R15, R17 ;  /* 0x0000000f0e167223 */ /* 0x000fe20000000111 */
[----:B------:R-:W-:Y:S01]  /*0960*/  LOP3.LUT R0, R24, 0x3f800000, RZ, 0xfc, !PT ;  /* 0x3f80000018007812 */ /* 0x000fe200078efcff */
[----:B------:R-:W-:Y:S01]  /*0970*/  FADD R19, R19, -127 ;  /* 0xc2fe000013137421 */ /* 0x000fe20000000000 */
[----:B------:R-:W-:Y:S01]  /*0980*/  FADD R23, R20, R25 ;  /* 0x0000001914177221 */ /* 0x000fe20000000000 */
[----:B------:R-:W-:Y:S01]  /*0990*/  FADD R22, R22, R22 ;  /* 0x0000001616167221 */ /* 0x000fe20000000000 */
[----:B------:R-:W-:Y:S01]  /*09a0*/  FSETP.GT.AND P2, PT, R0, 1.4142135381698608398, PT ;  /* 0x3fb504f30000780b */ /* 0x000fe20003f44000 */
[----:B------:R-:W-:Y:S01]  /*09b0*/  @P0 FADD R19, R19, 1 ;  /* 0x3f80000013130421 */ /* 0x000fe20000000000 */
[----:B------:R-:W-:Y:S01]  /*09c0*/  FADD R16, R20, -R23 ;  /* 0x8000001714107221 */ /* 0x000fe20000000000 */
[----:B------:R-:W-:Y:S01]  /*09d0*/  FMUL.FTZ R27, R18, R27 ;  /* 0x0000001b121b7220 */ /* 0x000fe20000410000 */
[----:B------:R-:W-:Y:S01]  /*09e0*/  FFMA.FTZ R17, R17, -R18, R22 ;  /* 0x8000001211117223 */ /* 0x000fe20000010016 */
[----:B------:R-:W-:Y:S01]  /*09f0*/  FMUL.FTZ R20, R19, 0.693145751953125 ;  /* 0x3f31720013147820 */ /* 0x000fe20000410000 */
[----:B------:R-:W-:Y:S01]  /*0a00*/  FADD R16, R25, R16 ;  /* 0x0000001019107221 */ /* 0x000fe20000000000 */
[C---:B------:R-:W-:Y:S01]  /*0a10*/  FFMA R25, R14.reuse, R15, R27 ;  /* 0x0000000f0e197223 */ /* 0x040fe2000000001b */
[C---:B------:R-:W-:Y:S01]  /*0a20*/  FMUL.FTZ R18, R14.reuse, R17 ;  /* 0x000000110e127220 */ /* 0x040fe20000410000 */
[----:B------:R-:W-:Y:S01]  /*0a30*/  FADD R17, R23, R20 ;  /* 0x0000001417117221 */ /* 0x000fe20000000000 */
[----:B------:R-:W-:Y:S01]  /*0a40*/  SHF.R.U32.HI R22, RZ, 0x17, R8 ;  /* 0x00000017ff167819 */ /* 0x000fe20000011608 */
[----:B------:R-:W-:-:S02]  /*0a50*/  FFMA R14, R14, R15, -R25 ;  /* 0x0000000f0e0e7223 */ /* 0x000fc40000000819 */
[----:B------:R-:W-:Y:S01]  /*0a60*/  FADD R20, R20, -R17 ;  /* 0x8000001114147221 */ /* 0x000fe20000000000 */
[----:B------:R-:W-:Y:S01]  /*0a70*/  @P2 FMUL R0, R0, 0.5 ;  /* 0x3f00000000002820 */ /* 0x000fe20000400000 */
[----:B------:R-:W-:Y:S01]  /*0a80*/  I2FP.F32.U32 R22, R22 ;  /* 0x0000001600167245 */ /* 0x000fe20000201000 */
[----:B------:R-:W-:Y:S01]  /*0a90*/  FADD R27, R27, R14 ;  /* 0x0000000e1b1b7221 */ /* 0x000fe20000000000 */
[----:B------:R-:W-:Y:S01]  /*0aa0*/  FADD R23, R23, R20 ;  /* 0x0000001417177221 */ /* 0x000fe20000000000 */
[----:B------:R-:W-:Y:S02]  /*0ab0*/  FADD R24, R0, 1 ;  /* 0x3f80000000187421 */ /* 0x000fe40000000000 */
[----:B------:R-:W-:Y:S01]  /*0ac0*/  FADD R20, R18, R27 ;  /* 0x0000001b12147221 */ /* 0x000fe20000000000 */
[----:B------:R-:W-:Y:S01]  /*0ad0*/  FADD R15, R22, -127 ;  /* 0xc2fe0000160f7421 */ /* 0x000fe20000000000 */
[----:B------:R-:W-:Y:S01]  /*0ae0*/  FADD R23, R16, R23 ;  /* 0x0000001710177221 */ /* 0x000fe20000000000 */
[----:B------:R-:W-:Y:S01]  /*0af0*/  FMUL.FTZ R22, R19, 1.428606765330187045e-06 ;  /* 0x35bfbe8e13167820 */ /* 0x000fe20000410000 */
[----:B------:R-:W1:Y:S01]  /*0b00*/  MUFU.RCP R16, R24 ;  /* 0x0000001800107308 */ /* 0x000e620000001000 */
[----:B------:R-:W-:Y:S01]  /*0b10*/  FADD R14, R25, R20 ;  /* 0x00000014190e7221 */ /* 0x000fe20000000000 */
[----:B------:R-:W-:Y:S01]  /*0b20*/  @P1 FADD R15, R15, 1 ;  /* 0x3f8000000f0f1421 */ /* 0x000fe20000000000 */
[----:B------:R-:W-:Y:S01]  /*0b30*/  FADD R22, R22, R23 ;  /* 0x0000001716167221 */ /* 0x000fe20000000000 */
[----:B------:R-:W-:Y:S01]  /*0b40*/  FADD R19, R0, -1 ;  /* 0xbf80000000137421 */ /* 0x000fe20000000000 */
[----:B------:R-:W-:Y:S01]  /*0b50*/  FADD R25, R25, -R14 ;  /* 0x8000000e19197221 */ /* 0x000fe20000000000 */
[----:B------:R-:W-:-:S02]  /*0b60*/  FMUL.FTZ R27, R15, 0.693145751953125 ;  /* 0x3f3172000f1b7820 */ /* 0x000fc40000410000 */
[----:B------:R-:W-:Y:S01]  /*0b70*/  FADD R23, R19, R19 ;  /* 0x0000001313177221 */ /* 0x000fe20000000000 */
[----:B------:R-:W-:Y:S01]  /*0b80*/  FADD R0, R20, R25 ;  /* 0x0000001914007221 */ /* 0x000fe20000000000 */
[----:B------:R-:W-:Y:S01]  /*0b90*/  FADD R18, R14, R27 ;  /* 0x0000001b0e127221 */ /* 0x000fe20000000000 */
[----:B------:R-:W-:-:S03]  /*0ba0*/  FADD R25, R17, R22 ;  /* 0x0000001611197221 */ /* 0x000fc60000000000 */
[----:B------:R-:W-:Y:S01]  /*0bb0*/  FADD R27, R27, -R18 ;  /* 0x800000121b1b7221 */ /* 0x000fe20000000000 */
[----:B------:R-:W-:Y:S01]  /*0bc0*/  FADD R17, R17, -R25 ;  /* 0x8000001911117221 */ /* 0x000fe20000000000 */
[----:B-1----:R-:W-:Y:S02]  /*0bd0*/  FMUL R20, R16, R23 ;  /* 0x0000001710147220 */ /* 0x002fe40000400000 */
[----:B------:R-:W-:Y:S01]  /*0be0*/  FADD R27, R14, R27 ;  /* 0x0000001b0e1b7221 */ /* 0x000fe20000000000 */
[----:B------:R-:W-:Y:S01]  /*0bf0*/  FADD R24, R22, R17 ;  /* 0x0000001116187221 */ /* 0x000fe20000000000 */
[----:B------:R-:W-:Y:S01]  /*0c00*/  FMUL R22, R20, R20 ;  /* 0x0000001414167220 */ /* 0x000fe20000400000 */
[C---:B------:R-:W-:Y:S01]  /*0c10*/  FMUL.FTZ R14, R25.reuse, -0.3333333432674407959 ;  /* 0xbeaaaaab190e7820 */ /* 0x040fe20000410000 */
[----:B------:R-:W-:Y:S02]  /*0c20*/  FADD R17, R0, R27 ;  /* 0x0000001b00117221 */ /* 0x000fe40000000000 */
[----:B------:R-:W-:Y:S01]  /*0c30*/  FFMA.FTZ R27, R22, R13, 0.01249298732727766037 ;  /* 0x3c4caf63161b7423 */ /* 0x000fe2000001000d */
[----:B------:R-:W-:-:S03]  /*0c40*/  FFMA.FTZ R13, R25, -0.3333333432674407959, -R14 ;  /* 0xbeaaaaab190d7823 */ /* 0x000fc6000001080e */
[----:B------:R-:W-:Y:S01]  /*0c50*/  FFMA.FTZ R27, R22, R27, 0.083333469927310943604 ;  /* 0x3daaaabd161b7423 */ /* 0x000fe2000001001b */
[----:B------:R-:W-:Y:S01]  /*0c60*/  FFMA.FTZ R0, R24, -0.3333333432674407959, R13 ;  /* 0xbeaaaaab18007823 */ /* 0x000fe2000001000d */
[----:B------:R-:W-:Y:S02]  /*0c70*/  FMUL.FTZ R24, R15, 1.428606765330187045e-06 ;  /* 0x35bfbe8e0f187820 */ /* 0x000fe40000410000 */
[----:B------:R-:W-:Y:S01]  /*0c80*/  FMUL.FTZ R13, R22, R27 ;  /* 0x0000001b160d7220 */ /* 0x000fe20000410000 */
[----:B------:R-:W-:Y:S01]  /*0c90*/  FFMA.FTZ R15, RZ, R25, R0 ;  /* 0x00000019ff0f7223 */ /* 0x000fe20000010000 */
[----:B------:R-:W-:Y:S01]  /*0ca0*/  FFMA R22, -R16, R23, R19 ;  /* 0x0000001710167223 */ /* 0x000fe20000000113 */
[----:B------:R-:W-:Y:S01]  /*0cb0*/  FADD R27, R24, R17 ;  /* 0x00000011181b7221 */ /* 0x000fe20000000000 */
[----:B------:R-:W-:Y:S01]  /*0cc0*/  FMUL.FTZ R25, R20, R13 ;  /* 0x0000000d14197220 */ /* 0x000fe20000410000 */
[----:B------:R-:W-:Y:S01]  /*0cd0*/  FADD.FTZ R13, R14, R15 ;  /* 0x0000000f0e0d7221 */ /* 0x000fe20000010000 */
[----:B------:R-:W-:Y:S01]  /*0ce0*/  FADD R22, R22, R22 ;  /* 0x0000001616167221 */ /* 0x000fe20000000000 */
[----:B------:R-:W-:-:S03]  /*0cf0*/  FADD R17, R18, R27 ;  /* 0x0000001b12117221 */ /* 0x000fc60000000000 */
[----:B------:R-:W-:Y:S01]  /*0d00*/  ISETP.NE.AND P0, PT, R13, 0x42b17218, PT ;  /* 0x42b172180d00780c */ /* 0x000fe20003f05270 */
[----:B------:R-:W-:Y:S01]  /*0d10*/  FFMA.FTZ R29, R19, -R20, R22 ;  /* 0x80000014131d7223 */ /* 0x000fe20000010016 */
[----:B------:R-:W-:Y:S01]  /*0d20*/  FFMA R19, R16, R23, R25 ;  /* 0x0000001710137223 */ /* 0x000fe20000000019 */
[----:B------:R-:W-:Y:S01]  /*0d30*/  FADD R0, R18, -R17 ;  /* 0x8000001112007221 */ /* 0x000fe20000000000 */
[----:B------:R-:W-:Y:S01]  /*0d40*/  FSEL R20, R13, 88.72283172607421875, P0 ;  /* 0x42b172170d147808 */ /* 0x000fe20000000000 */
[C---:B------:R-:W-:Y:S01]  /*0d50*/  FMUL.FTZ R22, R16.reuse, R29 ;  /* 0x0000001d10167220 */ /* 0x040fe20000410000 */
[----:B------:R-:W-:Y:S01]  /*0d60*/  SHF.R.U32.HI R18, RZ, 0x17, R21 ;  /* 0x00000017ff127819 */ /* 0x000fe20000011615 */
[----:B------:R-:W-:Y:S01]  /*0d70*/  FFMA R24, R16, R23, -R19 ;  /* 0x0000001710187223 */ /* 0x000fe20000000813 */
[----:B------:R-:W-:Y:S01]  /*0d80*/  FMUL.FTZ R16, R17, -0.3333333432674407959 ;  /* 0xbeaaaaab11107820 */ /* 0x000fe20000410000 */
[----:B------:R-:W-:Y:S01]  /*0d90*/  FMUL.FTZ R23, R20, 1.4426950216293334961 ;  /* 0x3fb8aa3b14177820 */ /* 0x000fe20000410000 */
[----:B------:R-:W-:Y:S01]  /*0da0*/  I2FP.F32.U32 R18, R18 ;  /* 0x0000001200127245 */ /* 0x000fe20000201000 */
[----:B------:R-:W-:Y:S01]  /*0db0*/  FADD R25, R25, R24 ;  /* 0x0000001819197221 */ /* 0x000fe20000000000 */
[----:B------:R-:W-:-:S03]  /*0dc0*/  FADD R0, R27, R0 ;  /* 0x000000001b007221 */ /* 0x000fc60000000000 */
[----:B------:R-:W-:Y:S01]  /*0dd0*/  FADD R18, R18, -127 ;  /* 0xc2fe000012127421 */ /* 0x000fe20000000000 */
[----:B------:R-:W1:Y:S01]  /*0de0*/  FRND.TRUNC R23, R23 ;  /* 0x0000001700177307 */ /* 0x000e62000020d000 */
[----:B------:R-:W-:Y:S01]  /*0df0*/  FADD R22, R22, R25 ;  /* 0x0000001916167221 */ /* 0x000fe20000000000 */
[----:B------:R-:W-:Y:S01]  /*0e00*/  FFMA.FTZ R25, R17, -0.3333333432674407959, -R16 ;  /* 0xbeaaaaab11197823 */ /* 0x000fe20000010810 */
[----:B------:R-:W-:Y:S02]  /*0e10*/  @P2 FADD R18, R18, 1 ;  /* 0x3f80000012122421 */ /* 0x000fe40000000000 */
[C---:B------:R-:W-:Y:S01]  /*0e20*/  FADD R24, R19.reuse, R22 ;  /* 0x0000001613187221 */ /* 0x040fe20000000000 */
[----:B------:R-:W-:Y:S01]  /*0e30*/  FFMA.FTZ R0, R0, -0.3333333432674407959, R25 ;  /* 0xbeaaaaab00007823 */ /* 0x000fe20000010019 */
[C---:B------:R-:W-:Y:S01]  /*0e40*/  FMUL.FTZ R27, R18.reuse, 0.693145751953125 ;  /* 0x3f317200121b7820 */ /* 0x040fe20000410000 */
[----:B------:R-:W-:Y:S01]  /*0e50*/  FMUL.FTZ R29, R18, 1.428606765330187045e-06 ;  /* 0x35bfbe8e121d7820 */ /* 0x000fe20000410000 */
[----:B------:R-:W-:Y:S01]  /*0e60*/  FADD R19, R19, -R24 ;  /* 0x8000001813137221 */ /* 0x000fe20000000000 */
[----:B------:R-:W-:Y:S01]  /*0e70*/  FFMA.FTZ R17, RZ, R17, R0 ;  /* 0x00000011ff117223 */ /* 0x000fe20000010000 */
[----:B------:R-:W-:-:S02]  /*0e80*/  FADD R0, R24, R27 ;  /* 0x0000001b18007221 */ /* 0x000fc40000000000 */
[----:B------:R-:W-:Y:S01]  /*0e90*/  FADD R25, R22, R19 ;  /* 0x0000001316197221 */ /* 0x000fe20000000000 */
[----:B------:R-:W-:Y:S01]  /*0ea0*/  FADD.FTZ R19, R16, R17 ;  /* 0x0000001110137221 */ /* 0x000fe20000010000 */
[----:B-1----:R-:W-:Y:S01]  /*0eb0*/  FADD.FTZ R22, |R23|, -RZ ;  /* 0x800000ff17167221 */ /* 0x002fe20000010200 */
[----:B------:R-:W-:-:S03]  /*0ec0*/  FADD R27, R27, -R0 ;  /* 0x800000001b1b7221 */ /* 0x000fc60000000000 */
[----:B------:R-:W-:Y:S01]  /*0ed0*/  ISETP.NE.AND P1, PT, R19, 0x42b17218, PT ;  /* 0x42b172181300780c */ /* 0x000fe20003f25270 */
[----:B------:R-:W-:Y:S01]  /*0ee0*/  FADD R24, R24, R27 ;  /* 0x0000001b18187221 */ /* 0x000fe20000000000 */
[----:B------:R-:W-:Y:S02]  /*0ef0*/  FSETP.GT.AND P0, PT, R22, 126, PT ;  /* 0x42fc00001600780b */ /* 0x000fe40003f04000 */
[----:B------:R-:W-:Y:S01]  /*0f00*/  LOP3.LUT R22, R10, 0x80000000, R23, 0xb8, !PT ;  /* 0x800000000a167812 */ /* 0x000fe200078eb817 */
[----:B------:R-:W-:Y:S01]  /*0f10*/  FADD R24, R25, R24 ;  /* 0x0000001819187221 */ /* 0x000fe20000000000 */
[----:B------:R-:W-:Y:S02]  /*0f20*/  FSEL R18, R19, 88.72283172607421875, P1 ;  /* 0x42b1721713127808 */ /* 0x000fe40000800000 */
[----:B------:R-:W-:Y:S01]  /*0f30*/  FSEL R25, R22, R23, P0 ;  /* 0x0000001716197208 */ /* 0x000fe20000000000 */
[----:B------:R-:W-:Y:S02]  /*0f40*/  FADD R29, R29, R24 ;  /* 0x000000181d1d7221 */ /* 0x000fe40000000000 */
[----:B------:R-:W-:-:S02]  /*0f50*/  FMUL.FTZ R27, R18, 1.4426950216293334961 ;  /* 0x3fb8aa3b121b7820 */ /* 0x000fc40000410000 */
[----:B------:R-:W-:Y:S01]  /*0f60*/  FFMA.FTZ R20, R25, -0.69314718246459960938, R20 ;  /* 0xbf31721819147823 */ /* 0x000fe20000010014 */
[----:B------:R-:W-:-:S03]  /*0f70*/  FADD R23, R0, R29 ;  /* 0x0000001d00177221 */ /* 0x000fc60000000000 */
[C---:B------:R-:W-:Y:S01]  /*0f80*/  FFMA.FTZ R20, R25.reuse, 1.9046542121259335545e-09, R20 ;  /* 0x3102e30819147823 */ /* 0x040fe20000010014 */
[----:B------:R-:W-:Y:S01]  /*0f90*/  FADD R0, R0, -R23 ;  /* 0x8000001700007221 */ /* 0x000fe20000000000 */
[----:B------:R-:W1:Y:S01]  /*0fa0*/  FRND.TRUNC R27, R27 ;  /* 0x0000001b001b7307 */ /* 0x000e62000020d000 */
[----:B------:R-:W-:Y:S01]  /*0fb0*/  FADD R25, R25, 12583039 ;  /* 0x4b40007f19197421 */ /* 0x000fe20000000000 */
[----:B------:R-:W-:Y:S01]  /*0fc0*/  FMUL R22, R20, 1.4426950216293334961 ;  /* 0x3fb8aa3b14167820 */ /* 0x000fe20000400000 */
[----:B------:R-:W-:Y:S01]  /*0fd0*/  FMUL.FTZ R20, R23, -0.3333333432674407959 ;  /* 0xbeaaaaab17147820 */ /* 0x000fe20000410000 */
[----:B------:R-:W-:-:S03]  /*0fe0*/  FADD R0, R29, R0 ;  /* 0x000000001d007221 */ /* 0x000fc60000000000 */
[----:B------:R-:W-:Y:S01]  /*0ff0*/  FFMA.FTZ R29, R23, -0.3333333432674407959, -R20 ;  /* 0xbeaaaaab171d7823 */ /* 0x000fe20000010814 */
[----:B------:R-:W2:Y:S03]  /*1000*/  MUFU.EX2 R22, R22 ;  /* 0x0000001600167308 */ /* 0x000ea60000000800 */
[----:B------:R-:W-:Y:S01]  /*1010*/  FFMA.FTZ R0, R0, -0.3333333432674407959, R29 ;  /* 0xbeaaaaab00007823 */ /* 0x000fe2000001001d */
[----:B------:R-:W-:-:S03]  /*1020*/  SHF.L.U32 R29, R25, 0x17, RZ ;  /* 0x00000017191d7819 */ /* 0x000fc600000006ff */
[----:B------:R-:W-:Y:S01]  /*1030*/  FFMA.FTZ R23, RZ, R23, R0 ;  /* 0x00000017ff177223 */ /* 0x000fe20000010000 */
[----:B-1----:R-:W-:-:S03]  /*1040*/  FADD.FTZ R24, |R27|, -RZ ;  /* 0x800000ff1b187221 */ /* 0x002fc60000010200 */
[----:B------:R-:W-:Y:S02]  /*1050*/  FADD.FTZ R25, R20, R23 ;  /* 0x0000001714197221 */ /* 0x000fe40000010000 */
[----:B------:R-:W-:Y:S01]  /*1060*/  FSETP.GT.AND P0, PT, R24, 126, PT ;  /* 0x42fc00001800780b */ /* 0x000fe20003f04000 */
[----:B--2---:R-:W-:Y:S02]  /*1070*/  FMUL R0, R29, R22 ;  /* 0x000000161d007220 */ /* 0x004fe40000400000 */
[C---:B------:R-:W-:Y:S02]  /*1080*/  ISETP.NE.AND P1, PT, R25.reuse, 0x42b17218, PT ;  /* 0x42b172181900780c */ /* 0x040fe40003f25270 */
[----:B------:R-:W-:Y:S02]  /*1090*/  LOP3.LUT R24, R10, 0x80000000, R27, 0xb8, !PT ;  /* 0x800000000a187812 */ /* 0x000fe400078eb81b */
[----:B------:R-:W-:Y:S02]  /*10a0*/  FSEL R22, R25, 88.72283172607421875, P1 ;  /* 0x42b1721719167808 */ /* 0x000fe40000800000 */
[----:B------:R-:W-:-:S02]  /*10b0*/  FSEL R29, R24, R27, P0 ;  /* 0x0000001b181d7208 */ /* 0x000fc40000000000 */
[----:B------:R-:W-:Y:S01]  /*10c0*/  FSETP.NEU.AND P2, PT, R0, +INF , PT ;  /* 0x7f8000000000780b */ /* 0x000fe20003f4d000 */
[----:B------:R-:W-:Y:S01]  /*10d0*/  FMUL.FTZ R27, R22, 1.4426950216293334961 ;  /* 0x3fb8aa3b161b7820 */ /* 0x000fe20000410000 */
[----:B------:R-:W-:Y:S01]  /*10e0*/  FSETP.NEU.AND P0, PT, R3, RZ, PT ;  /* 0x000000ff0300720b */ /* 0x000fe20003f0d000 */
[----:B------:R-:W-:Y:S01]  /*10f0*/  FFMA.FTZ R18, R29, -0.69314718246459960938, R18 ;  /* 0xbf3172181d127823 */ /* 0x000fe20000010012 */
[----:B------:R-:W-:-:S03]  /*1100*/  ISETP.NE.OR P5, PT, R13, 0x42b17218, !P2 ;  /* 0x42b172180d00780c */ /* 0x000fc600057a5670 */
[----:B------:R-:W1:Y:S01]  /*1110*/  FRND.TRUNC R27, R27 ;  /* 0x0000001b001b7307 */ /* 0x000e62000020d000 */
[C---:B------:R-:W-:Y:S01]  /*1120*/  FFMA.FTZ R18, R29.reuse, 1.9046542121259335545e-09, R18 ;  /* 0x3102e3081d127823 */ /* 0x040fe20000010012 */
[----:B------:R-:W-:-:S03]  /*1130*/  FADD R29, R29, 12583039 ;  /* 0x4b40007f1d1d7421 */ /* 0x000fc60000000000 */
[----:B------:R-:W-:Y:S01]  /*1140*/  FMUL R18, R18, 1.4426950216293334961 ;  /* 0x3fb8aa3b12127820 */ /* 0x000fe20000400000 */
[----:B------:R-:W-:Y:S01]  /*1150*/  @P2 FADD.FTZ R14, R14, -R13 ;  /* 0x8000000d0e0e2221 */ /* 0x000fe20000010000 */
[----:B------:R-:W-:Y:S01]  /*1160*/  SHF.L.U32 R29, R29, 0x17, RZ ;  /* 0x000000171d1d7819 */ /* 0x000fe200000006ff */
[----:B------:R-:W-:-:S03]  /*1170*/  @!P0 FADD R13, R3, R3 ;  /* 0x00000003030d8221 */ /* 0x000fc60000000000 */
[----:B------:R-:W2:Y:S02]  /*1180*/  MUFU.EX2 R18, R18 ;  /* 0x0000001200127308 */ /* 0x000ea40000000800 */
[----:B------:R-:W-:Y:S01]  /*1190*/  @!P0 LOP3.LUT R13, R13, 0x7f800000, RZ, 0xfc, !PT ;  /* 0x7f8000000d0d8812 */ /* 0x000fe200078efcff */
[----:B-1----:R-:W-:Y:S01]  /*11a0*/  FADD.FTZ R24, |R27|, -RZ ;  /* 0x800000ff1b187221 */ /* 0x002fe20000010200 */
[----:B------:R-:W-:-:S04]  /*11b0*/  LOP3.LUT R10, R10, 0x80000000, R27, 0xb8, !PT ;  /* 0x800000000a0a7812 */ /* 0x000fc800078eb81b */
[----:B------:R-:W-:Y:S01]  /*11c0*/  FSETP.GT.AND P1, PT, R24, 126, PT ;  /* 0x42fc00001800780b */ /* 0x000fe20003f24000 */
[----:B------:R-:W-:-:S03]  /*11d0*/  HFMA2.MMA R24, -RZ, RZ, 2, 0 ;  /* 0x40000000ff187435 */ /* 0x000fc600000001ff */
[----:B------:R-:W-:Y:S01]  /*11e0*/  FSEL R27, R10, R27, P1 ;  /* 0x0000001b0a1b7208 */ /* 0x000fe20000800000 */
[----:B--2---:R-:W-:Y:S01]  /*11f0*/  FMUL R10, R29, R18 ;  /* 0x000000121d0a7220 */ /* 0x004fe20000400000 */
[----:B------:R-:W-:Y:S01]  /*1200*/  FSETP.NEU.AND P1, PT, R5, RZ, PT ;  /* 0x000000ff0500720b */ /* 0x000fe20003f2d000 */
[----:B------:R-:W-:Y:S02]  /*1210*/  @P2 FADD.FTZ R29, R15, R14 ;  /* 0x0000000e0f1d2221 */ /* 0x000fe40000010000 */
[C---:B------:R-:W-:Y:S01]  /*1220*/  FFMA.FTZ R22, R27.reuse, -0.69314718246459960938, R22 ;  /* 0xbf3172181b167823 */ /* 0x040fe20000010016 */
[----:B------:R-:W-:Y:S01]  /*1230*/  FADD R15, R4, 0.3333333432674407959 ;  /* 0x3eaaaaab040f7421 */ /* 0x000fe20000000000 */
[----:B------:R-:W-:Y:S01]  /*1240*/  FFMA R24, -RZ, -R24, -0.3333333432674407959 ;  /* 0xbeaaaaabff187423 */ /* 0x000fe20000000918 */
[----:B------:R-:W-:Y:S01]  /*1250*/  FSETP.NEU.AND P6, PT, R10, +INF , PT ;  /* 0x7f8000000a00780b */ /* 0x000fe20003fcd000 */
[----:B------:R-:W-:Y:S01]  /*1260*/  FFMA.FTZ R22, R27, 1.9046542121259335545e-09, R22 ;  /* 0x3102e3081b167823 */ /* 0x000fe20000010016 */
[----:B------:R-:W-:Y:S01]  /*1270*/  @!P5 FADD R29, R29, 7.62939453125e-06 ;  /* 0x370000001d1dd421 */ /* 0x000fe20000000000 */
[----:B------:R-:W-:Y:S01]  /*1280*/  FADD.FTZ R24, |R24|, -RZ ;  /* 0x800000ff18187221 */ /* 0x000fe20000010200 */
[----:B------:R-:W-:Y:S01]  /*1290*/  FADD R27, R27, 12583039 ;  /* 0x4b40007f1b1b7421 */ /* 0x000fe20000000000 */
[----:B------:R-:W-:Y:S01]  /*12a0*/  FMUL R22, R22, 1.4426950216293334961 ;  /* 0x3fb8aa3b16167820 */ /* 0x000fe20000400000 */
[----:B------:R-:W-:Y:S01]  /*12b0*/  ISETP.GE.AND P5, PT, R15, 0x7f800000, PT ;  /* 0x7f8000000f00780c */ /* 0x000fe20003fa6270 */
[----:B------:R-:W-:Y:S01]  /*12c0*/  FADD R15, R6, 0.3333333432674407959 ;  /* 0x3eaaaaab060f7421 */ /* 0x000fe20000000000 */
[----:B------:R-:W-:-:S02]  /*12d0*/  FSETP.NEU.AND P3, PT, R24, 1, PT ;  /* 0x3f8000001800780b */ /* 0x000fc40003f6d000 */
[----:B------:R-:W-:Y:S02]  /*12e0*/  SHF.L.U32 R24, R27, 0x17, RZ ;  /* 0x000000171b187819 */ /* 0x000fe400000006ff */
[----:B------:R-:W-:Y:S01]  /*12f0*/  @!P0 FSEL R12, R13, +INF , !P3 ;  /* 0x7f8000000d0c8808 */ /* 0x000fe20005800000 */
[----:B------:R-:W-:Y:S01]  /*1300*/  @P6 FADD.FTZ R18, R16, -R19 ;  /* 0x8000001310126221 */ /* 0x000fe20000010000 */
[----:B------:R-:W1:Y:S01]  /*1310*/  MUFU.EX2 R13, R22 ;  /* 0x00000016000d7308 */ /* 0x000e620000000800 */
[----:B------:R-:W-:Y:S01]  /*1320*/  ISETP.NE.OR P0, PT, R19, 0x42b17218, !P6 ;  /* 0x42b172181300780c */ /* 0x000fe20007705670 */
[----:B------:R-:W-:Y:S01]  /*1330*/  @!P1 FADD R16, R5, R5 ;  /* 0x0000000505109221 */ /* 0x000fe20000000000 */
[----:B------:R-:W-:Y:S01]  /*1340*/  @P6 FADD.FTZ R17, R17, R18 ;  /* 0x0000001211116221 */ /* 0x000fe20000010000 */
[----:B------:R-:W-:Y:S01]  /*1350*/  MOV R14, 0x7f800000 ;  /* 0x7f800000000e7802 */ /* 0x000fe20000000f00 */
[----:B------:R-:W-:Y:S01]  /*1360*/  @P2 FFMA.FTZ R14, R0, R29, R0 ;  /* 0x0000001d000e2223 */ /* 0x000fe20000010000 */
[----:B------:R-:W-:-:S02]  /*1370*/  FSETP.NEU.AND P2, PT, R3, 1, PT ;  /* 0x3f8000000300780b */ /* 0x000fc40003f4d000 */
[----:B------:R-:W-:Y:S02]  /*1380*/  @!P1 LOP3.LUT R16, R16, 0x7f800000, RZ, 0xfc, !PT ;  /* 0x7f80000010109812 */ /* 0x000fe400078efcff */
[----:B------:R-:W-:Y:S02]  /*1390*/  MOV R0, 0x7f800000 ;  /* 0x7f80000000007802 */ /* 0x000fe40000000f00 */
[----:B------:R-:W-:Y:S02]  /*13a0*/  @!P1 FSEL R14, R16, +INF , !P3 ;  /* 0x7f800000100e9808 */ /* 0x000fe40005800000 */
[----:B------:R-:W-:Y:S01]  /*13b0*/  @!P0 FADD R17, R17, 7.62939453125e-06 ;  /* 0x3700000011118421 */ /* 0x000fe20000000000 */
[----:B-1----:R-:W-:Y:S01]  /*13c0*/  FMUL R13, R24, R13 ;  /* 0x0000000d180d7220 */ /* 0x002fe20000400000 */
[----:B------:R-:W-:-:S04]  /*13d0*/  FSETP.NEU.AND P1, PT, R7, RZ, PT ;  /* 0x000000ff0700720b */ /* 0x000fc80003f2d000 */
[----:B------:R-:W-:Y:S01]  /*13e0*/  FSETP.NEU.AND P0, PT, R13, +INF , PT ;  /* 0x7f8000000d00780b */ /* 0x000fe20003f0d000 */
[----:B------:R-:W-:-:S12]  /*13f0*/  @!P5 BRA `(.L_x_1) ;  /* 0x000000000014d947 */ /* 0x000fd80003800000 */
[----:B------:R-:W-:-:S13]  /*1400*/  FSETP.NAN.FTZ.AND P5, PT, |R3|, |R3|, PT ;  /* 0x400000030300720b */ /* 0x000fda0003fb8200 */
[----:B------:R-:W-:Y:S01]  /*1410*/  @P5 FADD R12, R3, -0.3333333432674407959 ;  /* 0xbeaaaaab030c5421 */ /* 0x000fe20000000000 */
[----:B------:R-:W-:Y:S06]  /*1420*/  @P5 BRA `(.L_x_1) ;  /* 0x0000000000085947 */ /* 0x000fec0003800000 */
[----:B------:R-:W-:-:S13]  /*1430*/  FSETP.NEU.AND P5, PT, R4, +INF , PT ;  /* 0x7f8000000400780b */ /* 0x000fda0003fad000 */
[----:B------:R-:W-:-:S07]  /*1440*/  @!P5 MOV R12, RZ ;  /* 0x000000ff000cd202 */ /* 0x000fce0000000f00 */
.L_x_1:
[----:B------:R-:W-:Y:S05]  /*1450*/  BSYNC B0 ;  /* 0x0000000000007941 */ /* 0x000fea0003800000 */
.L_x_0:
[----:B------:R-:W-:Y:S01]  /*1460*/  ISETP.GE.AND P5, PT, R15, 0x7f800000, PT ;  /* 0x7f8000000f00780c */ /* 0x000fe20003fa6270 */
[----:B------:R-:W-:Y:S01]  /*1470*/  @!P1 FADD R3, R7, R7 ;  /* 0x0000000707039221 */ /* 0x000fe20000000000 */
[----:B------:R-:W-:Y:S01]  /*1480*/  BSSY B0, `(.L_x_2) ;  /* 0x000000c000007945 */ /* 0x000fe20003800000 */
[----:B------:R-:W-:Y:S01]  /*1490*/  @P6 FFMA.FTZ R0, R10, R17, R10 ;  /* 0x000000110a006223 */ /* 0x000fe2000001000a */
[----:B------:R-:W-:Y:S01]  /*14a0*/  ISETP.NE.OR P6, PT, R25, 0x42b17218, !P0 ;  /* 0x42b172181900780c */ /* 0x000fe200047c5670 */
[----:B------:R-:W-:Y:S01]  /*14b0*/  @P0 FADD.FTZ R20, R20, -R25 ;  /* 0x8000001914140221 */ /* 0x000fe20000010000 */
[----:B------:R-:W-:Y:S01]  /*14c0*/  FADD R4, R8, 0.3333333432674407959 ;  /* 0x3eaaaaab08047421 */ /* 0x000fe20000000000 */
[----:B------:R-:W-:-:S06]  /*14d0*/  @!P1 LOP3.LUT R3, R3, 0x7f800000, RZ, 0xfc, !PT ;  /* 0x7f80000003039812 */ /* 0x000fcc00078efcff */
[----:B------:R-:W-:Y:S05]  /*14e0*/  @!P5 BRA `(.L_x_3) ;  /* 0x000000000014d947 */ /* 0x000fea0003800000 */
[----:B------:R-:W-:-:S13]  /*14f0*/  FSETP.NAN.FTZ.AND P5, PT, |R5|, |R5|, PT ;  /* 0x400000050500720b */ /* 0x000fda0003fb8200 */
[----:B------:R-:W-:Y:S01]  /*1500*/  @P5 FADD R14, R5, -0.3333333432674407959 ;  /* 0xbeaaaaab050e5421 */ /* 0x000fe20000000000 */
[----:B------:R-:W-:Y:S06]  /*1510*/  @P5 BRA `(.L_x_3) ;  /* 0x0000000000085947 */ /* 0x000fec0003800000 */
[----:B------:R-:W-:-:S13]  /*1520*/  FSETP.NEU.AND P5, PT, R6, +INF , PT ;  /* 0x7f8000000600780b */ /* 0x000fda0003fad000 */
[----:B------:R-:W-:-:S07]  /*1530*/  @!P5 MOV R14, RZ ;  /* 0x000000ff000ed202 */ /* 0x000fce0000000f00 */
.L_x_3:
[----:B------:R-:W-:Y:S05]  /*1540*/  BSYNC B0 ;  /* 0x0000000000007941 */ /* 0x000fea0003800000 */
.L_x_2:
[----:B------:R-:W-:Y:S01]  /*1550*/  @!P1 FSEL R0, R3, +INF , !P3 ;  /* 0x7f80000003009808 */ /* 0x000fe20005800000 */
[----:B------:R-:W-:Y:S01]  /*1560*/  @P0 FADD.FTZ R20, R23, R20 ;  /* 0x0000001417140221 */ /* 0x000fe20000010000 */
[----:B------:R-:W-:Y:S01]  /*1570*/  ISETP.GE.AND P1, PT, R4, 0x7f800000, PT ;  /* 0x7f8000000400780c */ /* 0x000fe20003f26270 */
[----:B------:R-:W-:Y:S01]  /*1580*/  BSSY B0, `(.L_x_4) ;  /* 0x000000c000007945 */ /* 0x000fe20003800000 */
[----:B------:R-:W-:Y:S01]  /*1590*/  FSETP.NEU.AND P5, PT, R5, 1, PT ;  /* 0x3f8000000500780b */ /* 0x000fe20003fad000 */
[----:B------:R-:W-:Y:S01]  /*15a0*/  @!P6 FADD R20, R20, 7.62939453125e-06 ;  /* 0x370000001414e421 */ /* 0x000fe20000000000 */
[----:B------:R-:W-:Y:S01]  /*15b0*/  FSETP.NEU.AND P6, PT, R11, RZ, PT ;  /* 0x000000ff0b00720b */ /* 0x000fe20003fcd000 */
[----:B------:R-:W-:Y:S01]  /*15c0*/  FADD R4, R21, 0.3333333432674407959 ;  /* 0x3eaaaaab15047421 */ /* 0x000fe20000000000 */
[----:B------:R-:W-:-:S07]  /*15d0*/  MOV R3, 0x7f800000 ;  /* 0x7f80000000037802 */ /* 0x000fce0000000f00 */
[----:B------:R-:W-:Y:S05]  /*15e0*/  @!P1 BRA `(.L_x_5) ;  /* 0x0000000000149947 */ /* 0x000fea0003800000 */
[----:B------:R-:W-:-:S13]  /*15f0*/  FSETP.NAN.FTZ.AND P1, PT, |R7|, |R7|, PT ;  /* 0x400000070700720b */ /* 0x000fda0003f38200 */
[----:B------:R-:W-:Y:S01]  /*1600*/  @P1 FADD R0, R7, -0.3333333432674407959 ;  /* 0xbeaaaaab07001421 */ /* 0x000fe20000000000 */
[----:B------:R-:W-:Y:S06]  /*1610*/  @P1 BRA `(.L_x_5) ;  /* 0x0000000000081947 */ /* 0x000fec0003800000 */
[----:B------:R-:W-:-:S13]  /*1620*/  FSETP.NEU.AND P1, PT, R8, +INF , PT ;  /* 0x7f8000000800780b */ /* 0x000fda0003f2d000 */
[----:B------:R-:W-:-:S07]  /*1630*/  @!P1 MOV R0, RZ ;  /* 0x000000ff00009202 */ /* 0x000fce0000000f00 */
.L_x_5:
[----:B------:R-:W-:Y:S05]  /*1640*/  BSYNC B0 ;  /* 0x0000000000007941 */ /* 0x000fea0003800000 */
.L_x_4:
[----:B------:R-:W-:Y:S01]  /*1650*/  ISETP.GE.AND P1, PT, R4, 0x7f800000, PT ;  /* 0x7f8000000400780c */ /* 0x000fe20003f26270 */
[----:B------:R-:W-:Y:S01]  /*1660*/  @!P6 FADD R4, R11, R11 ;  /* 0x0000000b0b04e221 */ /* 0x000fe20000000000 */
[----:B------:R-:W-:Y:S01]  /*1670*/  BSSY B0, `(.L_x_6) ;  /* 0x000000b000007945 */ /* 0x000fe20003800000 */
[----:B------:R-:W-:Y:S01]  /*1680*/  @P0 FFMA.FTZ R3, R13, R20, R13 ;  /* 0x000000140d030223 */ /* 0x000fe2000001000d */
[----:B------:R-:W-:Y:S02]  /*1690*/  FSETP.NEU.AND P0, PT, R7, 1, PT ;  /* 0x3f8000000700780b */ /* 0x000fe40003f0d000 */
[----:B------:R-:W-:-:S04]  /*16a0*/  @!P6 LOP3.LUT R4, R4, 0x7f800000, RZ, 0xfc, !PT ;  /* 0x7f8000000404e812 */ /* 0x000fc800078efcff */
[----:B------:R-:W-:-:S03]  /*16b0*/  @!P6 FSEL R3, R4, +INF , !P3 ;  /* 0x7f8000000403e808 */ /* 0x000fc60005800000 */
[----:B------:R-:W-:Y:S05]  /*16c0*/  @!P1 BRA `(.L_x_7) ;  /* 0x0000000000149947 */ /* 0x000fea0003800000 */
[----:B------:R-:W-:-:S13]  /*16d0*/  FSETP.NAN.FTZ.AND P1, PT, |R11|, |R11|, PT ;  /* 0x4000000b0b00720b */ /* 0x000fda0003f38200 */
[----:B------:R-:W-:Y:S01]  /*16e0*/  @P1 FADD R3, R11, -0.3333333432674407959 ;  /* 0xbeaaaaab0b031421 */ /* 0x000fe20000000000 */
[----:B------:R-:W-:Y:S06]  /*16f0*/  @P1 BRA `(.L_x_7) ;  /* 0x0000000000081947 */ /* 0x000fec0003800000 */
[----:B------:R-:W-:-:S13]  /*1700*/  FSETP.NEU.AND P1, PT, R21, +INF , PT ;  /* 0x7f8000001500780b */ /* 0x000fda0003f2d000 */
[----:B------:R-:W-:-:S07]  /*1710*/  @!P1 MOV R3, RZ ;  /* 0x000000ff00039202 */ /* 0x000fce0000000f00 */
.L_x_7:
[----:B------:R-:W-:Y:S05]  /*1720*/  BSYNC B0 ;  /* 0x0000000000007941 */ /* 0x000fea0003800000 */
.L_x_6:
[----:B------:R-:W-:Y:S01]  /*1730*/  FSEL R12, R12, 1, P2 ;  /* 0x3f8000000c0c7808 */ /* 0x000fe20001000000 */
[----:B------:R-:W-:Y:S01]  /*1740*/  ULDC.64 UR6, c[0x0][0x220] ;  /* 0x0000880000067ab9 */ /* 0x000fe20000000a00 */
[----:B------:R-:W-:Y:S02]  /*1750*/  FSEL R5, R14, 1, P5 ;  /* 0x3f8000000e057808 */ /* 0x000fe40002800000 */
[----:B------:R-:W-:Y:S02]  /*1760*/  FSETP.NEU.AND P1, PT, R11, 1, PT ;  /* 0x3f8000000b00780b */ /* 0x000fe40003f2d000 */
[----:B------:R-:W-:Y:S01]  /*1770*/  FSEL R0, R0, 1, P0 ;  /* 0x3f80000000007808 */ /* 0x000fe20000000000 */
[----:B------:R-:W-:Y:S01]  /*1780*/  FADD R5, R12, R5 ;  /* 0x000000050c057221 */ /* 0x000fe20000000000 */
[----:B------:R-:W-:-:S03]  /*1790*/  FSEL R3, R3, 1, P1 ;  /* 0x3f80000003037808 */ /* 0x000fc60000800000 */
[----:B------:R-:W-:Y:S01]  /*17a0*/  FADD R0, R5, R0 ;  /* 0x0000000005007221 */ /* 0x000fe20000000000 */
[----:B------:R-:W-:-:S03]  /*17b0*/  SHF.R.S32.HI R5, RZ, 0x1f, R2 ;  /* 0x0000001fff057819 */ /* 0x000fc60000011402 */
[----:B------:R-:W-:Y:S01]  /*17c0*/  FADD R0, R0, R3 ;  /* 0x0000000300007221 */ /* 0x000fe20000000000 */
[----:B------:R-:W-:-:S04]  /*17d0*/  HFMA2.MMA R3, -RZ, RZ, 1.625, 0 ;  /* 0x3e800000ff037435 */ /* 0x000fc800000001ff */
[C---:B------:R-:W-:Y:S02]  /*17e0*/  FSETP.GT.AND P0, PT, |R0|.reuse, 8.50705917302346158658e+37, PT ;  /* 0x7e8000000000780b */ /* 0x040fe40003f04200 */
[----:B------:R-:W-:-:S04]  /*17f0*/  FSETP.GEU.AND P1, PT, |R0|, 1.175494350822287508e-38, PT ;  /* 0x008000000000780b */ /* 0x000fc80003f2e200 */
[----:B------:R-:W-:-:S07]  /*1800*/  FSEL R3, R3, 1, P0 ;  /* 0x3f80000003037808 */ /* 0x000fce0000000000 */
[----:B------:R-:W-:Y:S01]  /*1810*/  @P0 FMUL R0, R0, 0.25 ;  /* 0x3e80000000000820 */ /* 0x000fe20000400000 */
[----:B------:R-:W-:Y:S01]  /*1820*/  LEA R4, P0, R2, UR6, 0x2 ;  /* 0x0000000602047c11 */ /* 0x000fe2000f8010ff */
[----:B------:R-:W-:Y:S02]  /*1830*/  @!P1 FMUL R3, R3, 16777216 ;  /* 0x4b80000003039820 */ /* 0x000fe40000400000 */
[----:B------:R-:W-:Y:S01]  /*1840*/  @!P1 FMUL R0, R0, 16777216 ;  /* 0x4b80000000009820 */ /* 0x000fe20000400000 */
[----:B------:R-:W-:-:S05]  /*1850*/  LEA.HI.X R5, R2, UR7, R5, 0x2, P0 ;  /* 0x0000000702057c11 */ /* 0x000fca00080f1405 */
[----:B------:R-:W1:Y:S02]  /*1860*/  MUFU.RCP R0, R0 ;  /* 0x0000000000007308 */ /* 0x000e640000001000 */
[----:B-1----:R-:W-:-:S04]  /*1870*/  FMUL R3, R0, R3 ;  /* 0x0000000300037220 */ /* 0x002fc80000400000 */
[----:B------:R-:W-:-:S04]  /*1880*/  FMUL R6, R3, R3 ;  /* 0x0000000303067220 */ /* 0x000fc80000400000 */
[----:B------:R-:W-:-:S04]  /*1890*/  FMUL R6, R3, R6 ;  /* 0x0000000603067220 */ /* 0x000fc80000400000 */
[----:B-----5:R-:W-:Y:S01]  /*18a0*/  FMUL R9, R6, R9 ;  /* 0x0000000906097220 */ /* 0x020fe20000400000 */
[----:B------:R-:W-:Y:S06]  /*18b0*/  @P4 EXIT ;  /* 0x000000000000494d */ /* 0x000fec0003800000 */
[----:B------:R-:W-:Y:S01]  /*18c0*/  STG.E desc[UR4][R4.64], R9 ;  /* 0x0000000904007986 */ /* 0x000fe2000c101904 */
[----:B------:R-:W-:Y:S05]  /*18d0*/  EXIT ;  /* 0x000000000000794d */ /* 0x000fea0003800000 */
.L_x_8:
[----:B------:R-:W-:-:S00]  /*18e0*/  BRA `(.L_x_8) ;  /* 0xfffffffc00fc7947 */ /* 0x000fc0000383ffff */
[----:B------:R-:W-:-:S00]  /*18f0*/  NOP ;  /* 0x0000000000007918 */ /* 0x000fc00000000000 */
        /* <DEDUP_REMOVED lines=8> */
.L_x_9:


//--------------------- .nv.global.init           --------------------------
	.section	.nv.global.init,"aw",@progbits
.nv.global.init:
	.type		_$_str,@object
	.size		_$_str,(.L_0 - _$_str)
_$_str:
        /*0000*/ 	.byte	0x5f, 0x5f, 0x43, 0x55, 0x44, 0x41, 0x5f, 0x46, 0x54, 0x5a, 0x00
.L_0:


//--------------------- .nv.constant0.triton_poi_fused_add_mul_pow_relu_sum_2 --------------------------
	.section	.nv.constant0.triton_poi_fused_add_mul_pow_relu_sum_2,"a",@progbits
	.sectionflags	@""
	.align	4
.nv.constant0.triton_poi_fused_add_mul_pow_relu_sum_2:
	.zero		556
